//
// Generated by NVIDIA NVVM Compiler
//
// Compiler Build ID: CL-36424714
// Cuda compilation tools, release 13.0, V13.0.88
// Based on NVVM 20.0.0
//

.version 9.0
.target sm_100
.address_size 64

	// .globl	_Z15matmul_parallelPfS_S_

.visible .entry _Z15matmul_parallelPfS_S_(
	.param .u64 .ptr .align 1 _Z15matmul_parallelPfS_S__param_0,
	.param .u64 .ptr .align 1 _Z15matmul_parallelPfS_S__param_1,
	.param .u64 .ptr .align 1 _Z15matmul_parallelPfS_S__param_2
)
{
	.reg .pred 	%p<5>;
	.reg .b32 	%r<19>;
	.reg .b32 	%f<52>;
	.reg .b64 	%rd<18>;

	ld.param.u64 	%rd5, [_Z15matmul_parallelPfS_S__param_0];
	ld.param.u64 	%rd6, [_Z15matmul_parallelPfS_S__param_1];
	ld.param.u64 	%rd7, [_Z15matmul_parallelPfS_S__param_2];
	mov.u32 	%r7, %ctaid.x;
	mov.u32 	%r8, %ntid.x;
	mov.u32 	%r9, %tid.x;
	mad.lo.s32 	%r1, %r7, %r8, %r9;
	mov.u32 	%r10, %ctaid.y;
	mov.u32 	%r11, %ntid.y;
	mov.u32 	%r12, %tid.y;
	mad.lo.s32 	%r2, %r10, %r11, %r12;
	setp.gt.u32 	%p1, %r2, 127;
	setp.gt.s32 	%p2, %r1, 127;
	or.pred  	%p3, %p1, %p2;
	@%p3 bra 	$L__BB0_4;
	shl.b32 	%r14, %r2, 8;
	mul.wide.u32 	%rd8, %r14, 4;
	cvta.to.global.u64 	%rd9, %rd5;
	add.s64 	%rd10, %rd8, %rd9;
	add.s64 	%rd17, %rd10, 32;
	cvta.to.global.u64 	%rd11, %rd6;
	add.s64 	%rd2, %rd11, 4096;
	mov.f32 	%f51, 0f00000000;
	mov.b32 	%r18, 0;
	mov.u32 	%r17, %r1;
$L__BB0_2:
	mul.wide.s32 	%rd12, %r17, 4;
	add.s64 	%rd13, %rd2, %rd12;
	ld.global.f32 	%f4, [%rd17+-32];
	ld.global.f32 	%f5, [%rd13+-4096];
	fma.rn.f32 	%f6, %f4, %f5, %f51;
	ld.global.f32 	%f7, [%rd17+-28];
	ld.global.f32 	%f8, [%rd13+-3584];
	fma.rn.f32 	%f9, %f7, %f8, %f6;
	ld.global.f32 	%f10, [%rd17+-24];
	ld.global.f32 	%f11, [%rd13+-3072];
	fma.rn.f32 	%f12, %f10, %f11, %f9;
	ld.global.f32 	%f13, [%rd17+-20];
	ld.global.f32 	%f14, [%rd13+-2560];
	fma.rn.f32 	%f15, %f13, %f14, %f12;
	ld.global.f32 	%f16, [%rd17+-16];
	ld.global.f32 	%f17, [%rd13+-2048];
	fma.rn.f32 	%f18, %f16, %f17, %f15;
	ld.global.f32 	%f19, [%rd17+-12];
	ld.global.f32 	%f20, [%rd13+-1536];
	fma.rn.f32 	%f21, %f19, %f20, %f18;
	ld.global.f32 	%f22, [%rd17+-8];
	ld.global.f32 	%f23, [%rd13+-1024];
	fma.rn.f32 	%f24, %f22, %f23, %f21;
	ld.global.f32 	%f25, [%rd17+-4];
	ld.global.f32 	%f26, [%rd13+-512];
	fma.rn.f32 	%f27, %f25, %f26, %f24;
	ld.global.f32 	%f28, [%rd17];
	ld.global.f32 	%f29, [%rd13];
	fma.rn.f32 	%f30, %f28, %f29, %f27;
	ld.global.f32 	%f31, [%rd17+4];
	ld.global.f32 	%f32, [%rd13+512];
	fma.rn.f32 	%f33, %f31, %f32, %f30;
	ld.global.f32 	%f34, [%rd17+8];
	ld.global.f32 	%f35, [%rd13+1024];
	fma.rn.f32 	%f36, %f34, %f35, %f33;
	ld.global.f32 	%f37, [%rd17+12];
	ld.global.f32 	%f38, [%rd13+1536];
	fma.rn.f32 	%f39, %f37, %f38, %f36;
	ld.global.f32 	%f40, [%rd17+16];
	ld.global.f32 	%f41, [%rd13+2048];
	fma.rn.f32 	%f42, %f40, %f41, %f39;
	ld.global.f32 	%f43, [%rd17+20];
	ld.global.f32 	%f44, [%rd13+2560];
	fma.rn.f32 	%f45, %f43, %f44, %f42;
	ld.global.f32 	%f46, [%rd17+24];
	ld.global.f32 	%f47, [%rd13+3072];
	fma.rn.f32 	%f48, %f46, %f47, %f45;
	ld.global.f32 	%f49, [%rd17+28];
	ld.global.f32 	%f50, [%rd13+3584];
	fma.rn.f32 	%f51, %f49, %f50, %f48;
	add.s32 	%r18, %r18, 16;
	add.s64 	%rd17, %rd17, 64;
	add.s32 	%r17, %r17, 2048;
	setp.ne.s32 	%p4, %r18, 256;
	@%p4 bra 	$L__BB0_2;
	shl.b32 	%r15, %r2, 7;
	add.s32 	%r16, %r15, %r1;
	cvta.to.global.u64 	%rd14, %rd7;
	mul.wide.s32 	%rd15, %r16, 4;
	add.s64 	%rd16, %rd14, %rd15;
	st.global.f32 	[%rd16], %f51;
$L__BB0_4:
	ret;

}


// ===== COMPILED SASS (sm_100) =====

	.target	sm_100

	.elftype	@"ET_EXEC"


//--------------------- .note.nv.tkinfo           --------------------------
	.section	.note.nv.tkinfo,"",@"SHT_NOTE"
	.sectionflags	@"SHF_NOTE_NV_TKINFO"
	.tkinfo
        /*0018*/ 	.word	0x00000002
        /*0030*/ 	.string	""
        /*0030*/ 	.string	"ptxas"
        /*0030*/ 	.string	"Cuda compilation tools, release 13.0, V13.0.88"
        /*0030*/ 	.string	"Build cuda_13.0.r13.0/compiler.36424714_0"
        /*0030*/ 	.string	"-arch sm_100 -m 64 "



//--------------------- .note.nv.cuinfo           --------------------------
	.section	.note.nv.cuinfo,"",@"SHT_NOTE"
	.sectionflags	@"SHF_NOTE_NV_CUINFO"
        /*0018*/ 	.short	0x0002
        /*001a*/ 	.short	0x0064
        /*001c*/ 	.short	0x0082
	.zero		2


//--------------------- .nv.info                  --------------------------
	.section	.nv.info,"",@"SHT_CUDA_INFO"
	.align	4


	//----- nvinfo : EIATTR_REGCOUNT
	.align		4
        /*0000*/ 	.byte	0x04, 0x2f
        /*0002*/ 	.short	(.L_1 - .L_0)
	.align		4
.L_0:
        /*0004*/ 	.word	index@(_Z15matmul_parallelPfS_S_)
        /*0008*/ 	.word	0x0000001f


	//----- nvinfo : EIATTR_FRAME_SIZE
	.align		4
.L_1:
        /*000c*/ 	.byte	0x04, 0x11
        /*000e*/ 	.short	(.L_3 - .L_2)
	.align		4
.L_2:
        /*0010*/ 	.word	index@(_Z15matmul_parallelPfS_S_)
        /*0014*/ 	.word	0x00000000


	//----- nvinfo : EIATTR_MIN_STACK_SIZE
	.align		4
.L_3:
        /*0018*/ 	.byte	0x04, 0x12
        /*001a*/ 	.short	(.L_5 - .L_4)
	.align		4
.L_4:
        /*001c*/ 	.word	index@(_Z15matmul_parallelPfS_S_)
        /*0020*/ 	.word	0x00000000
.L_5:


//--------------------- .nv.compat                --------------------------
	.section	.nv.compat,"",@"SHT_CUDA_COMPAT_INFO"
	.align	4
        /*0000*/ 	.byte	0x02, 0x09, 0x00, 0x00, 0x02, 0x02, 0x01, 0x00, 0x02, 0x05, 0x05, 0x00, 0x03, 0x07, 0x01, 0x01
        /*0010*/ 	.byte	0x02, 0x03, 0x00, 0x00, 0x02, 0x06, 0x01, 0x00, 0x04, 0x0b, 0x08, 0x00, 0x09, 0x00, 0x00, 0x00
        /*0020*/ 	.byte	0x00, 0x00, 0x00, 0x00


//--------------------- .nv.info._Z15matmul_parallelPfS_S_ --------------------------
	.section	.nv.info._Z15matmul_parallelPfS_S_,"",@"SHT_CUDA_INFO"
	.sectionflags	@""
	.align	4


	//----- nvinfo : EIATTR_CUDA_API_VERSION
	.align		4
        /*0000*/ 	.byte	0x04, 0x37
        /*0002*/ 	.short	(.L_7 - .L_6)
.L_6:
        /*0004*/ 	.word	0x00000082


	//----- nvinfo : EIATTR_KPARAM_INFO
	.align		4
.L_7:
        /*0008*/ 	.byte	0x04, 0x17
        /*000a*/ 	.short	(.L_9 - .L_8)
.L_8:
        /*000c*/ 	.word	0x00000000
        /*0010*/ 	.short	0x0002
        /*0012*/ 	.short	0x0010
        /*0014*/ 	.byte	0x00, 0xf5, 0x21, 0x00


	//----- nvinfo : EIATTR_KPARAM_INFO
	.align		4
.L_9:
        /*0018*/ 	.byte	0x04, 0x17
        /*001a*/ 	.short	(.L_11 - .L_10)
.L_10:
        /*001c*/ 	.word	0x00000000
        /*0020*/ 	.short	0x0001
        /*0022*/ 	.short	0x0008
        /*0024*/ 	.byte	0x00, 0xf5, 0x21, 0x00


	//----- nvinfo : EIATTR_KPARAM_INFO
	.align		4
.L_11:
        /*0028*/ 	.byte	0x04, 0x17
        /*002a*/ 	.short	(.L_13 - .L_12)
.L_12:
        /*002c*/ 	.word	0x00000000
        /*0030*/ 	.short	0x0000
        /*0032*/ 	.short	0x0000
        /*0034*/ 	.byte	0x00, 0xf5, 0x21, 0x00


	//----- nvinfo : EIATTR_SPARSE_MMA_MASK
	.align		4
.L_13:
        /*0038*/ 	.byte	0x03, 0x50
        /*003a*/ 	.short	0x0000


	//----- nvinfo : EIATTR_MAXREG_COUNT
	.align		4
        /*003c*/ 	.byte	0x03, 0x1b
        /*003e*/ 	.short	0x00ff


	//----- nvinfo : EIATTR_MERCURY_ISA_VERSION
	.align		4
        /*0040*/ 	.byte	0x03, 0x5f
        /*0042*/ 	.short	0x0101


	//----- nvinfo : EIATTR_VRC_CTA_INIT_COUNT
	.align		4
        /*0044*/ 	.byte	0x02, 0x4a
	.zero		1
	.zero		1


	//----- nvinfo : EIATTR_EXIT_INSTR_OFFSETS
	.align		4
        /*0048*/ 	.byte	0x04, 0x1c
        /*004a*/ 	.short	(.L_15 - .L_14)


	//   ....[0]....
.L_14:
        /*004c*/ 	.word	0x000000b0


	//   ....[1]....
        /*0050*/ 	.word	0x00000550


	//----- nvinfo : EIATTR_CBANK_PARAM_SIZE
	.align		4
.L_15:
        /*0054*/ 	.byte	0x03, 0x19
        /*0056*/ 	.short	0x0018


	//----- nvinfo : EIATTR_PARAM_CBANK
	.align		4
        /*0058*/ 	.byte	0x04, 0x0a
        /*005a*/ 	.short	(.L_17 - .L_16)
	.align		4
.L_16:
        /*005c*/ 	.word	index@(.nv.constant0._Z15matmul_parallelPfS_S_)
        /*0060*/ 	.short	0x0380
        /*0062*/ 	.short	0x0018


	//----- nvinfo : EIATTR_SW_WAR
	.align		4
.L_17:
        /*0064*/ 	.byte	0x04, 0x36
        /*0066*/ 	.short	(.L_19 - .L_18)
.L_18:
        /*0068*/ 	.word	0x00000008
.L_19:


//--------------------- .nv.callgraph             --------------------------
	.section	.nv.callgraph,"",@"SHT_CUDA_CALLGRAPH"
	.align	4
	.sectionentsize	8
	.align		4
        /*0000*/ 	.word	0x00000000
	.align		4
        /*0004*/ 	.word	0xffffffff
	.align		4
        /*0008*/ 	.word	0x00000000
	.align		4
        /*000c*/ 	.word	0xfffffffe
	.align		4
        /*0010*/ 	.word	0x00000000
	.align		4
        /*0014*/ 	.word	0xfffffffd
	.align		4
        /*0018*/ 	.word	0x00000000
	.align		4
        /*001c*/ 	.word	0xfffffffc


//--------------------- .text._Z15matmul_parallelPfS_S_ --------------------------
	.section	.text._Z15matmul_parallelPfS_S_,"ax",@progbits
	.align	128
        .global         _Z15matmul_parallelPfS_S_
        .type           _Z15matmul_parallelPfS_S_,@function
        .size           _Z15matmul_parallelPfS_S_,(.L_x_2 - _Z15matmul_parallelPfS_S_)
        .other          _Z15matmul_parallelPfS_S_,@"STO_CUDA_ENTRY STV_DEFAULT"
_Z15matmul_parallelPfS_S_:
.text._Z15matmul_parallelPfS_S_:
[----:B------:R-:W-:Y:S01]  /*0000*/  LDC R1, c[0x0][0x37c] ;  /* 0x0000df00ff017b82 */ /* 0x000fe20000000800 */
[----:B------:R-:W0:Y:S07]  /*0010*/  S2R R3, SR_TID.X ;  /* 0x0000000000037919 */ /* 0x000e2e0000002100 */
[----:B------:R-:W0:Y:S01]  /*0020*/  S2UR UR4, SR_CTAID.X ;  /* 0x00000000000479c3 */ /* 0x000e220000002500 */
[----:B------:R-:W1:Y:S07]  /*0030*/  S2R R2, SR_TID.Y ;  /* 0x0000000000027919 */ /* 0x000e6e0000002200 */
[----:B------:R-:W0:Y:S08]  /*0040*/  LDC R0, c[0x0][0x360] ;  /* 0x0000d800ff007b82 */ /* 0x000e300000000800 */
[----:B------:R-:W1:Y:S08]  /*0050*/  S2UR UR5, SR_CTAID.Y ;  /* 0x00000000000579c3 */ /* 0x000e700000002600 */
[----:B------:R-:W1:Y:S01]  /*0060*/  LDC R7, c[0x0][0x364] ;  /* 0x0000d900ff077b82 */ /* 0x000e620000000800 */
[----:B0-----:R-:W-:-:S05]  /*0070*/  IMAD R0, R0, UR4, R3 ;  /* 0x0000000400007c24 */ /* 0x001fca000f8e0203 */
[----:B------:R-:W-:Y:S01]  /*0080*/  ISETP.GT.AND P0, PT, R0, 0x7f, PT ;  /* 0x0000007f0000780c */ /* 0x000fe20003f04270 */
[----:B-1----:R-:W-:-:S05]  /*0090*/  IMAD R7, R7, UR5, R2 ;  /* 0x0000000507077c24 */ /* 0x002fca000f8e0202 */
[----:B------:R-:W-:-:S13]  /*00a0*/  ISETP.GT.U32.OR P0, PT, R7, 0x7f, P0 ;  /* 0x0000007f0700780c */ /* 0x000fda0000704470 */
[----:B------:R-:W-:Y:S05]  /*00b0*/  @P0 EXIT ;  /* 0x000000000000094d */ /* 0x000fea0003800000 */
[----:B------:R-:W0:Y:S01]  /*00c0*/  LDC.64 R2, c[0x0][0x380] ;  /* 0x0000e000ff027b82 */ /* 0x000e220000000a00 */
[----:B------:R-:W1:Y:S01]  /*00d0*/  LDCU.64 UR6, c[0x0][0x388] ;  /* 0x00007100ff0677ac */ /* 0x000e620008000a00 */
[----:B------:R-:W-:Y:S01]  /*00e0*/  SHF.L.U32 R5, R7, 0x8, RZ ;  /* 0x0000000807057819 */ /* 0x000fe200000006ff */
[----:B------:R-:W-:Y:S01]  /*00f0*/  HFMA2 R14, -RZ, RZ, 0, 0 ;  /* 0x00000000ff0e7431 */ /* 0x000fe200000001ff */
[----:B------:R-:W-:Y:S01]  /*0100*/  MOV R6, R0 ;  /* 0x0000000000067202 */ /* 0x000fe20000000f00 */
[----:B------:R-:W2:Y:S01]  /*0110*/  LDCU.64 UR8, c[0x0][0x358] ;  /* 0x00006b00ff0877ac */ /* 0x000ea20008000a00 */
[----:B------:R-:W-:Y:S01]  /*0120*/  UMOV UR4, URZ ;  /* 0x000000ff00047c82 */ /* 0x000fe20008000000 */
[----:B-1----:R-:W-:-:S04]  /*0130*/  UIADD3 UR5, UP0, UPT, UR6, 0x1000, URZ ;  /* 0x0000100006057890 */ /* 0x002fc8000ff1e0ff */
[----:B------:R-:W-:Y:S01]  /*0140*/  UIADD3.X UR6, UPT, UPT, URZ, UR7, URZ, UP0, !UPT ;  /* 0x00000007ff067290 */ /* 0x000fe200087fe4ff */
[----:B0-----:R-:W-:-:S03]  /*0150*/  IMAD.WIDE.U32 R2, R5, 0x4, R2 ;  /* 0x0000000405027825 */ /* 0x001fc600078e0002 */
[----:B------:R-:W-:-:S04]  /*0160*/  IADD3 R4, P0, PT, R2, 0x20, RZ ;  /* 0x0000002002047810 */ /* 0x000fc80007f1e0ff */
[----:B--2---:R-:W-:-:S09]  /*0170*/  IADD3.X R5, PT, PT, RZ, R3, RZ, P0, !PT ;  /* 0x00000003ff057210 */ /* 0x004fd200007fe4ff */
.L_x_0:
[----:B------:R-:W-:Y:S01]  /*0180*/  MOV R2, UR5 ;  /* 0x0000000500027c02 */ /* 0x000fe20008000f00 */
[----:B------:R-:W2:Y:S01]  /*0190*/  LDG.E R15, desc[UR8][R4.64+-0x20] ;  /* 0xffffe008040f7981 */ /* 0x000ea2000c1e1900 */
[----:B------:R-:W-:-:S03]  /*01a0*/  MOV R3, UR6 ;  /* 0x0000000600037c02 */ /* 0x000fc60008000f00 */
[----:B------:R-:W3:Y:S01]  /*01b0*/  LDG.E R24, desc[UR8][R4.64+-0x1c] ;  /* 0xffffe40804187981 */ /* 0x000ee2000c1e1900 */
[----:B------:R-:W-:-:S03]  /*01c0*/  IMAD.WIDE R2, R6, 0x4, R2 ;  /* 0x0000000406027825 */ /* 0x000fc600078e0202 */
[----:B------:R-:W4:Y:S04]  /*01d0*/  LDG.E R19, desc[UR8][R4.64+-0x18] ;  /* 0xffffe80804137981 */ /* 0x000f28000c1e1900 */
[----:B------:R-:W2:Y:S04]  /*01e0*/  LDG.E R16, desc[UR8][R2.64+-0x1000] ;  /* 0xfff0000802107981 */ /* 0x000ea8000c1e1900 */
[----:B------:R-:W3:Y:S04]  /*01f0*/  LDG.E R25, desc[UR8][R2.64+-0xe00] ;  /* 0xfff2000802197981 */ /* 0x000ee8000c1e1900 */
[----:B------:R-:W4:Y:S04]  /*0200*/  LDG.E R18, desc[UR8][R2.64+-0xc00] ;  /* 0xfff4000802127981 */ /* 0x000f28000c1e1900 */
[----:B------:R-:W5:Y:S04]  /*0210*/  LDG.E R20, desc[UR8][R4.64+-0x14] ;  /* 0xffffec0804147981 */ /* 0x000f68000c1e1900 */
        /* <DEDUP_REMOVED lines=11> */
[----:B------:R-:W5:Y:S01]  /*02d0*/  LDG.E R26, desc[UR8][R4.64+0x1c] ;  /* 0x00001c08041a7981 */ /* 0x000f62000c1e1900 */
[----:B--2---:R-:W-:-:S03]  /*02e0*/  FFMA R15, R15, R16, R14 ;  /* 0x000000100f0f7223 */ /* 0x004fc6000000000e */
[----:B------:R-:W2:Y:S01]  /*02f0*/  LDG.E R16, desc[UR8][R4.64] ;  /* 0x0000000804107981 */ /* 0x000ea2000c1e1900 */
[----:B---3--:R-:W-:-:S03]  /*0300*/  FFMA R24, R24, R25, R15 ;  /* 0x0000001918187223 */ /* 0x008fc6000000000f */
[----:B------:R-:W3:Y:S01]  /*0310*/  LDG.E R14, desc[UR8][R4.64+0x4] ;  /* 0x00000408040e7981 */ /* 0x000ee2000c1e1900 */
[----:B----4-:R-:W-:-:S03]  /*0320*/  FFMA R25, R19, R18, R24 ;  /* 0x0000001213197223 */ /* 0x010fc60000000018 */
[----:B------:R-:W3:Y:S04]  /*0330*/  LDG.E R15, desc[UR8][R2.64+0x200] ;  /* 0x00020008020f7981 */ /* 0x000ee8000c1e1900 */
[----:B------:R-:W4:Y:S01]  /*0340*/  LDG.E R18, desc[UR8][R4.64+0x8] ;  /* 0x0000080804127981 */ /* 0x000f22000c1e1900 */
[----:B-----5:R-:W-:-:S03]  /*0350*/  FFMA R25, R20, R21, R25 ;  /* 0x0000001514197223 */ /* 0x020fc60000000019 */
[----:B------:R-:W4:Y:S04]  /*0360*/  LDG.E R19, desc[UR8][R2.64+0x400] ;  /* 0x0004000802137981 */ /* 0x000f28000c1e1900 */
[----:B------:R-:W5:Y:S01]  /*0370*/  LDG.E R20, desc[UR8][R4.64+0xc] ;  /* 0x00000c0804147981 */ /* 0x000f62000c1e1900 */
[----:B------:R-:W-:-:S03]  /*0380*/  FFMA R25, R22, R23, R25 ;  /* 0x0000001716197223 */ /* 0x000fc60000000019 */
[----:B------:R-:W5:Y:S04]  /*0390*/  LDG.E R21, desc[UR8][R2.64+0x600] ;  /* 0x0006000802157981 */ /* 0x000f68000c1e1900 */
[----:B------:R-:W5:Y:S04]  /*03a0*/  LDG.E R22, desc[UR8][R4.64+0x10] ;  /* 0x0000100804167981 */ /* 0x000f68000c1e1900 */
[----:B------:R-:W5:Y:S01]  /*03b0*/  LDG.E R23, desc[UR8][R2.64+0x800] ;  /* 0x0008000802177981 */ /* 0x000f62000c1e1900 */
[----:B------:R-:W-:-:S03]  /*03c0*/  FFMA R28, R12, R13, R25 ;  /* 0x0000000d0c1c7223 */ /* 0x000fc60000000019 */
[----:B------:R-:W5:Y:S04]  /*03d0*/  LDG.E R24, desc[UR8][R4.64+0x14] ;  /* 0x0000140804187981 */ /* 0x000f68000c1e1900 */
[----:B------:R-:W5:Y:S04]  /*03e0*/  LDG.E R25, desc[UR8][R2.64+0xa00] ;  /* 0x000a000802197981 */ /* 0x000f68000c1e1900 */
[----:B------:R0:W5:Y:S04]  /*03f0*/  LDG.E R13, desc[UR8][R4.64+0x18] ;  /* 0x00001808040d7981 */ /* 0x000168000c1e1900 */
[----:B------:R-:W5:Y:S01]  /*0400*/  LDG.E R12, desc[UR8][R2.64+0xc00] ;  /* 0x000c0008020c7981 */ /* 0x000f62000c1e1900 */
[----:B------:R-:W-:-:S04]  /*0410*/  FFMA R9, R9, R8, R28 ;  /* 0x0000000809097223 */ /* 0x000fc8000000001c */
[----:B------:R-:W-:Y:S01]  /*0420*/  FFMA R9, R10, R11, R9 ;  /* 0x0000000b0a097223 */ /* 0x000fe20000000009 */
[----:B------:R-:W-:-:S04]  /*0430*/  UIADD3 UR4, UPT, UPT, UR4, 0x10, URZ ;  /* 0x0000001004047890 */ /* 0x000fc8000fffe0ff */
[----:B------:R-:W-:Y:S01]  /*0440*/  UISETP.NE.AND UP0, UPT, UR4, 0x100, UPT ;  /* 0x000001000400788c */ /* 0x000fe2000bf05270 */
[----:B0-----:R-:W-:Y:S02]  /*0450*/  IADD3 R4, P0, PT, R4, 0x40, RZ ;  /* 0x0000004004047810 */ /* 0x001fe40007f1e0ff */
[----:B------:R-:W-:Y:S02]  /*0460*/  IADD3 R6, PT, PT, R6, 0x800, RZ ;  /* 0x0000080006067810 */ /* 0x000fe40007ffe0ff */
[----:B------:R-:W-:Y:S01]  /*0470*/  IADD3.X R5, PT, PT, RZ, R5, RZ, P0, !PT ;  /* 0x00000005ff057210 */ /* 0x000fe200007fe4ff */
[----:B--2---:R-:W-:-:S04]  /*0480*/  FFMA R9, R16, R17, R9 ;  /* 0x0000001110097223 */ /* 0x004fc80000000009 */
[----:B---3--:R-:W-:-:S04]  /*0490*/  FFMA R9, R14, R15, R9 ;  /* 0x0000000f0e097223 */ /* 0x008fc80000000009 */
[----:B----4-:R-:W-:-:S04]  /*04a0*/  FFMA R9, R18, R19, R9 ;  /* 0x0000001312097223 */ /* 0x010fc80000000009 */
[----:B-----5:R-:W-:-:S04]  /*04b0*/  FFMA R9, R20, R21, R9 ;  /* 0x0000001514097223 */ /* 0x020fc80000000009 */
[----:B------:R-:W-:-:S04]  /*04c0*/  FFMA R9, R22, R23, R9 ;  /* 0x0000001716097223 */ /* 0x000fc80000000009 */
[----:B------:R-:W-:-:S04]  /*04d0*/  FFMA R24, R24, R25, R9 ;  /* 0x0000001918187223 */ /* 0x000fc80000000009 */
[----:B------:R-:W-:-:S04]  /*04e0*/  FFMA R13, R13, R12, R24 ;  /* 0x0000000c0d0d7223 */ /* 0x000fc80000000018 */
[----:B------:R-:W-:Y:S01]  /*04f0*/  FFMA R14, R26, R27, R13 ;  /* 0x0000001b1a0e7223 */ /* 0x000fe2000000000d */
[----:B------:R-:W-:Y:S06]  /*0500*/  BRA.U UP0, `(.L_x_0) ;  /* 0xfffffffd001c7547 */ /* 0x000fec000b83ffff */
[----:B------:R-:W0:Y:S01]  /*0510*/  LDC.64 R2, c[0x0][0x390] ;  /* 0x0000e400ff027b82 */ /* 0x000e220000000a00 */
[----:B------:R-:W-:-:S05]  /*0520*/  LEA R7, R7, R0, 0x7 ;  /* 0x0000000007077211 */ /* 0x000fca00078e38ff */
[----:B0-----:R-:W-:-:S05]  /*0530*/  IMAD.WIDE R2, R7, 0x4, R2 ;  /* 0x0000000407027825 */ /* 0x001fca00078e0202 */
[----:B------:R-:W-:Y:S01]  /*0540*/  STG.E desc[UR8][R2.64], R14 ;  /* 0x0000000e02007986 */ /* 0x000fe2000c101908 */
[----:B------:R-:W-:Y:S05]  /*0550*/  EXIT ;  /* 0x000000000000794d */ /* 0x000fea0003800000 */
.L_x_1:
[----:B------:R-:W-:-:S00]  /*0560*/  BRA `(.L_x_1) ;  /* 0xfffffffc00fc7947 */ /* 0x000fc0000383ffff */
[----:B------:R-:W-:-:S00]  /*0570*/  NOP ;  /* 0x0000000000007918 */ /* 0x000fc00000000000 */
        /* <DEDUP_REMOVED lines=8> */
.L_x_2:


//--------------------- .nv.shared.reserved.0     --------------------------
	.section	.nv.shared.reserved.0,"aw",@nobits
	.weak		__nv_reservedSMEM_offset_0_alias
	.size		__nv_reservedSMEM_offset_0_alias, 0, 64
	.other		__nv_reservedSMEM_offset_0_alias,@"STO_CUDA_RESERVED_SHARED STV_DEFAULT"
__nv_reservedSMEM_offset_0_alias:
	.zero		0
	.zero		64


//--------------------- .nv.constant0._Z15matmul_parallelPfS_S_ --------------------------
	.section	.nv.constant0._Z15matmul_parallelPfS_S_,"a",@progbits
	.sectionflags	@""
	.align	4
.nv.constant0._Z15matmul_parallelPfS_S_:
	.zero		920


//--------------------- SYMBOLS --------------------------

	.type		.nv.reservedSmem.offset0,@object
	.size		.nv.reservedSmem.offset0,0x4
